//
// Generated by NVIDIA NVVM Compiler
//
// Compiler Build ID: CL-36424714
// Cuda compilation tools, release 13.0, V13.0.88
// Based on NVVM 20.0.0
//

.version 9.0
.target sm_100
.address_size 64

	// .globl	_Z10TestKernelP6uchar4P6float3S1_jj

.visible .entry _Z10TestKernelP6uchar4P6float3S1_jj(
	.param .u64 .ptr .align 1 _Z10TestKernelP6uchar4P6float3S1_jj_param_0,
	.param .u64 .ptr .align 1 _Z10TestKernelP6uchar4P6float3S1_jj_param_1,
	.param .align 4 .b8 _Z10TestKernelP6uchar4P6float3S1_jj_param_2[12],
	.param .u32 _Z10TestKernelP6uchar4P6float3S1_jj_param_3,
	.param .u32 _Z10TestKernelP6uchar4P6float3S1_jj_param_4
)
{
	.reg .b32 	%r<15>;
	.reg .b32 	%f<11>;
	.reg .b64 	%rd<9>;

	ld.param.f32 	%f1, [_Z10TestKernelP6uchar4P6float3S1_jj_param_2+8];
	ld.param.f32 	%f2, [_Z10TestKernelP6uchar4P6float3S1_jj_param_2];
	ld.param.f32 	%f3, [_Z10TestKernelP6uchar4P6float3S1_jj_param_2+4];
	ld.param.u64 	%rd1, [_Z10TestKernelP6uchar4P6float3S1_jj_param_0];
	ld.param.u64 	%rd2, [_Z10TestKernelP6uchar4P6float3S1_jj_param_1];
	ld.param.u32 	%r1, [_Z10TestKernelP6uchar4P6float3S1_jj_param_3];
	cvta.to.global.u64 	%rd3, %rd1;
	cvta.to.global.u64 	%rd4, %rd2;
	mov.u32 	%r2, %tid.x;
	mov.u32 	%r3, %tid.y;
	mov.u32 	%r4, %ntid.x;
	mov.u32 	%r5, %ntid.y;
	mov.u32 	%r6, %ctaid.x;
	mad.lo.s32 	%r7, %r4, %r6, %r2;
	mov.u32 	%r8, %ctaid.y;
	mad.lo.s32 	%r9, %r5, %r8, %r3;
	mad.lo.s32 	%r10, %r1, %r9, %r7;
	mul.wide.u32 	%rd5, %r10, 12;
	add.s64 	%rd6, %rd4, %rd5;
	ld.global.f32 	%f4, [%rd6];
	ld.global.f32 	%f5, [%rd6+4];
	mul.f32 	%f6, %f3, %f5;
	fma.rn.f32 	%f7, %f2, %f4, %f6;
	ld.global.f32 	%f8, [%rd6+8];
	fma.rn.f32 	%f9, %f1, %f8, %f7;
	fma.rn.f32 	%f10, %f9, 0f42FE0000, 0f42FE0000;
	cvt.rzi.s32.f32 	%r11, %f10;
	mul.wide.u32 	%rd7, %r10, 4;
	add.s64 	%rd8, %rd3, %rd7;
	prmt.b32 	%r12, %r11, 65535, 0x3340U;
	prmt.b32 	%r13, %r11, %r11, 0x3340U;
	prmt.b32 	%r14, %r13, %r12, 0x5410U;
	st.global.u32 	[%rd8], %r14;
	ret;

}


// ===== COMPILED SASS (sm_100) =====

	.target	sm_100

	.elftype	@"ET_EXEC"


//--------------------- .note.nv.tkinfo           --------------------------
	.section	.note.nv.tkinfo,"",@"SHT_NOTE"
	.sectionflags	@"SHF_NOTE_NV_TKINFO"
	.tkinfo
        /*0018*/ 	.word	0x00000002
        /*0030*/ 	.string	""
        /*0030*/ 	.string	"ptxas"
        /*0030*/ 	.string	"Cuda compilation tools, release 13.0, V13.0.88"
        /*0030*/ 	.string	"Build cuda_13.0.r13.0/compiler.36424714_0"
        /*0030*/ 	.string	"-arch sm_100 -m 64 "



//--------------------- .note.nv.cuinfo           --------------------------
	.section	.note.nv.cuinfo,"",@"SHT_NOTE"
	.sectionflags	@"SHF_NOTE_NV_CUINFO"
        /*0018*/ 	.short	0x0002
        /*001a*/ 	.short	0x0064
        /*001c*/ 	.short	0x0082
	.zero		2


//--------------------- .nv.info                  --------------------------
	.section	.nv.info,"",@"SHT_CUDA_INFO"
	.align	4


	//----- nvinfo : EIATTR_REGCOUNT
	.align		4
        /*0000*/ 	.byte	0x04, 0x2f
        /*0002*/ 	.short	(.L_1 - .L_0)
	.align		4
.L_0:
        /*0004*/ 	.word	index@(_Z10TestKernelP6uchar4P6float3S1_jj)
        /*0008*/ 	.word	0x0000000e


	//----- nvinfo : EIATTR_FRAME_SIZE
	.align		4
.L_1:
        /*000c*/ 	.byte	0x04, 0x11
        /*000e*/ 	.short	(.L_3 - .L_2)
	.align		4
.L_2:
        /*0010*/ 	.word	index@(_Z10TestKernelP6uchar4P6float3S1_jj)
        /*0014*/ 	.word	0x00000000


	//----- nvinfo : EIATTR_MIN_STACK_SIZE
	.align		4
.L_3:
        /*0018*/ 	.byte	0x04, 0x12
        /*001a*/ 	.short	(.L_5 - .L_4)
	.align		4
.L_4:
        /*001c*/ 	.word	index@(_Z10TestKernelP6uchar4P6float3S1_jj)
        /*0020*/ 	.word	0x00000000
.L_5:


//--------------------- .nv.compat                --------------------------
	.section	.nv.compat,"",@"SHT_CUDA_COMPAT_INFO"
	.align	4
        /*0000*/ 	.byte	0x02, 0x09, 0x00, 0x00, 0x02, 0x02, 0x01, 0x00, 0x02, 0x05, 0x05, 0x00, 0x03, 0x07, 0x01, 0x01
        /*0010*/ 	.byte	0x02, 0x03, 0x00, 0x00, 0x02, 0x06, 0x01, 0x00, 0x04, 0x0b, 0x08, 0x00, 0x09, 0x00, 0x00, 0x00
        /*0020*/ 	.byte	0x00, 0x00, 0x00, 0x00


//--------------------- .nv.info._Z10TestKernelP6uchar4P6float3S1_jj --------------------------
	.section	.nv.info._Z10TestKernelP6uchar4P6float3S1_jj,"",@"SHT_CUDA_INFO"
	.sectionflags	@""
	.align	4


	//----- nvinfo : EIATTR_CUDA_API_VERSION
	.align		4
        /*0000*/ 	.byte	0x04, 0x37
        /*0002*/ 	.short	(.L_7 - .L_6)
.L_6:
        /*0004*/ 	.word	0x00000082


	//----- nvinfo : EIATTR_KPARAM_INFO
	.align		4
.L_7:
        /*0008*/ 	.byte	0x04, 0x17
        /*000a*/ 	.short	(.L_9 - .L_8)
.L_8:
        /*000c*/ 	.word	0x00000000
        /*0010*/ 	.short	0x0004
        /*0012*/ 	.short	0x0020
        /*0014*/ 	.byte	0x00, 0xf0, 0x11, 0x00


	//----- nvinfo : EIATTR_KPARAM_INFO
	.align		4
.L_9:
        /*0018*/ 	.byte	0x04, 0x17
        /*001a*/ 	.short	(.L_11 - .L_10)
.L_10:
        /*001c*/ 	.word	0x00000000
        /*0020*/ 	.short	0x0003
        /*0022*/ 	.short	0x001c
        /*0024*/ 	.byte	0x00, 0xf0, 0x11, 0x00


	//----- nvinfo : EIATTR_KPARAM_INFO
	.align		4
.L_11:
        /*0028*/ 	.byte	0x04, 0x17
        /*002a*/ 	.short	(.L_13 - .L_12)
.L_12:
        /*002c*/ 	.word	0x00000000
        /*0030*/ 	.short	0x0002
        /*0032*/ 	.short	0x0010
        /*0034*/ 	.byte	0x00, 0xf0, 0x31, 0x00


	//----- nvinfo : EIATTR_KPARAM_INFO
	.align		4
.L_13:
        /*0038*/ 	.byte	0x04, 0x17
        /*003a*/ 	.short	(.L_15 - .L_14)
.L_14:
        /*003c*/ 	.word	0x00000000
        /*0040*/ 	.short	0x0001
        /*0042*/ 	.short	0x0008
        /*0044*/ 	.byte	0x00, 0xf5, 0x21, 0x00


	//----- nvinfo : EIATTR_KPARAM_INFO
	.align		4
.L_15:
        /*0048*/ 	.byte	0x04, 0x17
        /*004a*/ 	.short	(.L_17 - .L_16)
.L_16:
        /*004c*/ 	.word	0x00000000
        /*0050*/ 	.short	0x0000
        /*0052*/ 	.short	0x0000
        /*0054*/ 	.byte	0x00, 0xf5, 0x21, 0x00


	//----- nvinfo : EIATTR_SPARSE_MMA_MASK
	.align		4
.L_17:
        /*0058*/ 	.byte	0x03, 0x50
        /*005a*/ 	.short	0x0000


	//----- nvinfo : EIATTR_MAXREG_COUNT
	.align		4
        /*005c*/ 	.byte	0x03, 0x1b
        /*005e*/ 	.short	0x00ff


	//----- nvinfo : EIATTR_MERCURY_ISA_VERSION
	.align		4
        /*0060*/ 	.byte	0x03, 0x5f
        /*0062*/ 	.short	0x0101


	//----- nvinfo : EIATTR_VRC_CTA_INIT_COUNT
	.align		4
        /*0064*/ 	.byte	0x02, 0x4a
	.zero		1
	.zero		1


	//----- nvinfo : EIATTR_EXIT_INSTR_OFFSETS
	.align		4
        /*0068*/ 	.byte	0x04, 0x1c
        /*006a*/ 	.short	(.L_19 - .L_18)


	//   ....[0]....
.L_18:
        /*006c*/ 	.word	0x000001f0


	//----- nvinfo : EIATTR_CBANK_PARAM_SIZE
	.align		4
.L_19:
        /*0070*/ 	.byte	0x03, 0x19
        /*0072*/ 	.short	0x0024


	//----- nvinfo : EIATTR_PARAM_CBANK
	.align		4
        /*0074*/ 	.byte	0x04, 0x0a
        /*0076*/ 	.short	(.L_21 - .L_20)
	.align		4
.L_20:
        /*0078*/ 	.word	index@(.nv.constant0._Z10TestKernelP6uchar4P6float3S1_jj)
        /*007c*/ 	.short	0x0380
        /*007e*/ 	.short	0x0024


	//----- nvinfo : EIATTR_SW_WAR
	.align		4
.L_21:
        /*0080*/ 	.byte	0x04, 0x36
        /*0082*/ 	.short	(.L_23 - .L_22)
.L_22:
        /*0084*/ 	.word	0x00000008
.L_23:


//--------------------- .nv.callgraph             --------------------------
	.section	.nv.callgraph,"",@"SHT_CUDA_CALLGRAPH"
	.align	4
	.sectionentsize	8
	.align		4
        /*0000*/ 	.word	0x00000000
	.align		4
        /*0004*/ 	.word	0xffffffff
	.align		4
        /*0008*/ 	.word	0x00000000
	.align		4
        /*000c*/ 	.word	0xfffffffe
	.align		4
        /*0010*/ 	.word	0x00000000
	.align		4
        /*0014*/ 	.word	0xfffffffd
	.align		4
        /*0018*/ 	.word	0x00000000
	.align		4
        /*001c*/ 	.word	0xfffffffc


//--------------------- .text._Z10TestKernelP6uchar4P6float3S1_jj --------------------------
	.section	.text._Z10TestKernelP6uchar4P6float3S1_jj,"ax",@progbits
	.align	128
        .global         _Z10TestKernelP6uchar4P6float3S1_jj
        .type           _Z10TestKernelP6uchar4P6float3S1_jj,@function
        .size           _Z10TestKernelP6uchar4P6float3S1_jj,(.L_x_1 - _Z10TestKernelP6uchar4P6float3S1_jj)
        .other          _Z10TestKernelP6uchar4P6float3S1_jj,@"STO_CUDA_ENTRY STV_DEFAULT"
_Z10TestKernelP6uchar4P6float3S1_jj:
.text._Z10TestKernelP6uchar4P6float3S1_jj:
[----:B------:R-:W-:Y:S01]  /*0000*/  LDC R1, c[0x0][0x37c] ;  /* 0x0000df00ff017b82 */ /* 0x000fe20000000800 */
[----:B------:R-:W0:Y:S01]  /*0010*/  S2R R0, SR_TID.X ;  /* 0x0000000000007919 */ /* 0x000e220000002100 */
[----:B------:R-:W0:Y:S06]  /*0020*/  LDCU UR6, c[0x0][0x360] ;  /* 0x00006c00ff0677ac */ /* 0x000e2c0008000800 */
[----:B------:R-:W1:Y:S01]  /*0030*/  LDC.64 R2, c[0x0][0x388] ;  /* 0x0000e200ff027b82 */ /* 0x000e620000000a00 */
[----:B------:R-:W0:Y:S01]  /*0040*/  S2R R7, SR_CTAID.X ;  /* 0x0000000000077919 */ /* 0x000e220000002500 */
[----:B------:R-:W2:Y:S01]  /*0050*/  LDCU UR7, c[0x0][0x364] ;  /* 0x00006c80ff0777ac */ /* 0x000ea20008000800 */
[----:B------:R-:W2:Y:S01]  /*0060*/  S2R R5, SR_TID.Y ;  /* 0x0000000000057919 */ /* 0x000ea20000002200 */
[----:B------:R-:W3:Y:S01]  /*0070*/  LDCU.128 UR8, c[0x0][0x390] ;  /* 0x00007200ff0877ac */ /* 0x000ee20008000c00 */
[----:B------:R-:W2:Y:S01]  /*0080*/  S2R R4, SR_CTAID.Y ;  /* 0x0000000000047919 */ /* 0x000ea20000002600 */
[----:B------:R-:W4:Y:S01]  /*0090*/  LDCU.64 UR4, c[0x0][0x358] ;  /* 0x00006b00ff0477ac */ /* 0x000f220008000a00 */
[----:B0-----:R-:W-:-:S02]  /*00a0*/  IMAD R0, R7, UR6, R0 ;  /* 0x0000000607007c24 */ /* 0x001fc4000f8e0200 */
[----:B--2---:R-:W-:-:S04]  /*00b0*/  IMAD R5, R4, UR7, R5 ;  /* 0x0000000704057c24 */ /* 0x004fc8000f8e0205 */
[----:B---3--:R-:W-:-:S04]  /*00c0*/  IMAD R7, R5, UR11, R0 ;  /* 0x0000000b05077c24 */ /* 0x008fc8000f8e0200 */
[----:B-1----:R-:W-:-:S05]  /*00d0*/  IMAD.WIDE.U32 R2, R7, 0xc, R2 ;  /* 0x0000000c07027825 */ /* 0x002fca00078e0002 */
[----:B----4-:R-:W2:Y:S04]  /*00e0*/  LDG.E R4, desc[UR4][R2.64+0x4] ;  /* 0x0000040402047981 */ /* 0x010ea8000c1e1900 */
[----:B------:R-:W3:Y:S04]  /*00f0*/  LDG.E R0, desc[UR4][R2.64] ;  /* 0x0000000402007981 */ /* 0x000ee8000c1e1900 */
[----:B------:R-:W4:Y:S01]  /*0100*/  LDG.E R9, desc[UR4][R2.64+0x8] ;  /* 0x0000080402097981 */ /* 0x000f22000c1e1900 */
[----:B------:R-:W-:Y:S01]  /*0110*/  HFMA2 R11, -RZ, RZ, 3.49609375, 0 ;  /* 0x42fe0000ff0b7431 */ /* 0x000fe200000001ff */
[----:B------:R-:W-:Y:S01]  /*0120*/  UMOV UR6, 0x3340 ;  /* 0x0000334000067882 */ /* 0x000fe20000000000 */
[----:B--2---:R-:W-:-:S04]  /*0130*/  FMUL R5, R4, UR9 ;  /* 0x0000000904057c20 */ /* 0x004fc80008400000 */
[----:B---3--:R-:W-:Y:S02]  /*0140*/  FFMA R0, R0, UR8, R5 ;  /* 0x0000000800007c23 */ /* 0x008fe40008000005 */
[----:B------:R-:W0:Y:S02]  /*0150*/  LDC.64 R4, c[0x0][0x380] ;  /* 0x0000e000ff047b82 */ /* 0x000e240000000a00 */
[----:B----4-:R-:W-:Y:S01]  /*0160*/  FFMA R0, R9, UR10, R0 ;  /* 0x0000000a09007c23 */ /* 0x010fe20008000000 */
[----:B------:R-:W-:-:S03]  /*0170*/  MOV R9, UR6 ;  /* 0x0000000600097c02 */ /* 0x000fc60008000f00 */
[----:B------:R-:W-:-:S06]  /*0180*/  FFMA R0, R0, R11, 127 ;  /* 0x42fe000000007423 */ /* 0x000fcc000000000b */
[----:B------:R-:W1:Y:S01]  /*0190*/  F2I.TRUNC.NTZ R0, R0 ;  /* 0x0000000000007305 */ /* 0x000e62000020f100 */
[----:B0-----:R-:W-:Y:S01]  /*01a0*/  IMAD.WIDE.U32 R2, R7, 0x4, R4 ;  /* 0x0000000407027825 */ /* 0x001fe200078e0004 */
[C---:B-1----:R-:W-:Y:S02]  /*01b0*/  PRMT R6, R0.reuse, R9, 0xffff ;  /* 0x0000ffff00067416 */ /* 0x042fe40000000009 */
[----:B------:R-:W-:-:S04]  /*01c0*/  PRMT R9, R0, 0x3340, R0 ;  /* 0x0000334000097816 */ /* 0x000fc80000000000 */
[----:B------:R-:W-:-:S05]  /*01d0*/  PRMT R9, R9, 0x5410, R6 ;  /* 0x0000541009097816 */ /* 0x000fca0000000006 */
[----:B------:R-:W-:Y:S01]  /*01e0*/  STG.E desc[UR4][R2.64], R9 ;  /* 0x0000000902007986 */ /* 0x000fe2000c101904 */
[----:B------:R-:W-:Y:S05]  /*01f0*/  EXIT ;  /* 0x000000000000794d */ /* 0x000fea0003800000 */
.L_x_0:
[----:B------:R-:W-:-:S00]  /*0200*/  BRA `(.L_x_0) ;  /* 0xfffffffc00fc7947 */ /* 0x000fc0000383ffff */
[----:B------:R-:W-:-:S00]  /*0210*/  NOP ;  /* 0x0000000000007918 */ /* 0x000fc00000000000 */
        /* <DEDUP_REMOVED lines=14> */
.L_x_1:


//--------------------- .nv.shared.reserved.0     --------------------------
	.section	.nv.shared.reserved.0,"aw",@nobits
	.weak		__nv_reservedSMEM_offset_0_alias
	.size		__nv_reservedSMEM_offset_0_alias, 0, 64
	.other		__nv_reservedSMEM_offset_0_alias,@"STO_CUDA_RESERVED_SHARED STV_DEFAULT"
__nv_reservedSMEM_offset_0_alias:
	.zero		0
	.zero		64


//--------------------- .nv.constant0._Z10TestKernelP6uchar4P6float3S1_jj --------------------------
	.section	.nv.constant0._Z10TestKernelP6uchar4P6float3S1_jj,"a",@progbits
	.sectionflags	@""
	.align	4
.nv.constant0._Z10TestKernelP6uchar4P6float3S1_jj:
	.zero		932


//--------------------- SYMBOLS --------------------------

	.type		.nv.reservedSmem.offset0,@object
	.size		.nv.reservedSmem.offset0,0x4
